//
// Generated by NVIDIA NVVM Compiler
//
// Compiler Build ID: CL-36424714
// Cuda compilation tools, release 13.0, V13.0.88
// Based on NVVM 20.0.0
//

.version 9.0
.target sm_100
.address_size 64

	// .globl	_Z15sharedVectorSumPfS_
.extern .shared .align 16 .b8 shared_data[];

.visible .entry _Z15sharedVectorSumPfS_(
	.param .u64 .ptr .align 1 _Z15sharedVectorSumPfS__param_0,
	.param .u64 .ptr .align 1 _Z15sharedVectorSumPfS__param_1
)
{
	.reg .pred 	%p<5>;
	.reg .b32 	%r<18>;
	.reg .b32 	%f<3>;
	.reg .b64 	%rd<9>;

	ld.param.u64 	%rd1, [_Z15sharedVectorSumPfS__param_0];
	ld.param.u64 	%rd2, [_Z15sharedVectorSumPfS__param_1];
	cvta.to.global.u64 	%rd3, %rd2;
	mov.u32 	%r17, %ntid.x;
	mov.u32 	%r2, %ctaid.x;
	mov.u32 	%r3, %tid.x;
	mad.lo.s32 	%r7, %r17, %r2, %r3;
	mul.wide.s32 	%rd4, %r7, 4;
	add.s64 	%rd5, %rd3, %rd4;
	ld.global.f32 	%f1, [%rd5];
	cvt.rzi.s32.f32 	%r8, %f1;
	shl.b32 	%r9, %r3, 2;
	mov.u32 	%r10, shared_data;
	add.s32 	%r4, %r10, %r9;
	st.shared.u32 	[%r4], %r8;
	bar.sync 	0;
	setp.lt.u32 	%p1, %r17, 2;
	@%p1 bra 	$L__BB0_4;
$L__BB0_1:
	shr.u32 	%r6, %r17, 1;
	setp.ge.u32 	%p2, %r3, %r6;
	@%p2 bra 	$L__BB0_3;
	shl.b32 	%r11, %r6, 2;
	add.s32 	%r12, %r4, %r11;
	ld.shared.u32 	%r13, [%r12];
	ld.shared.u32 	%r14, [%r4];
	add.s32 	%r15, %r14, %r13;
	st.shared.u32 	[%r4], %r15;
$L__BB0_3:
	bar.sync 	0;
	setp.gt.u32 	%p3, %r17, 3;
	mov.u32 	%r17, %r6;
	@%p3 bra 	$L__BB0_1;
$L__BB0_4:
	setp.ne.s32 	%p4, %r3, 0;
	@%p4 bra 	$L__BB0_6;
	ld.shared.u32 	%r16, [shared_data];
	cvt.rn.f32.s32 	%f2, %r16;
	cvta.to.global.u64 	%rd6, %rd1;
	mul.wide.u32 	%rd7, %r2, 4;
	add.s64 	%rd8, %rd6, %rd7;
	st.global.f32 	[%rd8], %f2;
$L__BB0_6:
	ret;

}
	// .globl	_Z15globalVectorSumPfS_
.visible .entry _Z15globalVectorSumPfS_(
	.param .u64 .ptr .align 1 _Z15globalVectorSumPfS__param_0,
	.param .u64 .ptr .align 1 _Z15globalVectorSumPfS__param_1
)
{
	.reg .pred 	%p<5>;
	.reg .b32 	%r<9>;
	.reg .b32 	%f<5>;
	.reg .b64 	%rd<11>;

	ld.param.u64 	%rd2, [_Z15globalVectorSumPfS__param_0];
	ld.param.u64 	%rd3, [_Z15globalVectorSumPfS__param_1];
	cvta.to.global.u64 	%rd4, %rd3;
	mov.u32 	%r8, %ntid.x;
	mov.u32 	%r2, %ctaid.x;
	mov.u32 	%r3, %tid.x;
	mad.lo.s32 	%r6, %r8, %r2, %r3;
	setp.lt.u32 	%p1, %r8, 2;
	mul.wide.s32 	%rd5, %r6, 4;
	add.s64 	%rd1, %rd4, %rd5;
	@%p1 bra 	$L__BB1_4;
$L__BB1_1:
	shr.u32 	%r5, %r8, 1;
	setp.ge.u32 	%p2, %r3, %r5;
	@%p2 bra 	$L__BB1_3;
	shl.b32 	%r7, %r5, 2;
	cvt.u64.u32 	%rd6, %r7;
	add.s64 	%rd7, %rd1, %rd6;
	ld.global.f32 	%f1, [%rd7];
	ld.global.f32 	%f2, [%rd1];
	add.f32 	%f3, %f1, %f2;
	st.global.f32 	[%rd1], %f3;
$L__BB1_3:
	bar.sync 	0;
	setp.gt.u32 	%p3, %r8, 3;
	mov.u32 	%r8, %r5;
	@%p3 bra 	$L__BB1_1;
$L__BB1_4:
	setp.ne.s32 	%p4, %r3, 0;
	@%p4 bra 	$L__BB1_6;
	ld.global.f32 	%f4, [%rd1];
	cvta.to.global.u64 	%rd8, %rd2;
	mul.wide.u32 	%rd9, %r2, 4;
	add.s64 	%rd10, %rd8, %rd9;
	st.global.f32 	[%rd10], %f4;
$L__BB1_6:
	ret;

}


// ===== COMPILED SASS (sm_100) =====

	.target	sm_100

	.elftype	@"ET_EXEC"


//--------------------- .note.nv.tkinfo           --------------------------
	.section	.note.nv.tkinfo,"",@"SHT_NOTE"
	.sectionflags	@"SHF_NOTE_NV_TKINFO"
	.tkinfo
        /*0018*/ 	.word	0x00000002
        /*0030*/ 	.string	""
        /*0030*/ 	.string	"ptxas"
        /*0030*/ 	.string	"Cuda compilation tools, release 13.0, V13.0.88"
        /*0030*/ 	.string	"Build cuda_13.0.r13.0/compiler.36424714_0"
        /*0030*/ 	.string	"-arch sm_100 -m 64 "



//--------------------- .note.nv.cuinfo           --------------------------
	.section	.note.nv.cuinfo,"",@"SHT_NOTE"
	.sectionflags	@"SHF_NOTE_NV_CUINFO"
        /*0018*/ 	.short	0x0002
        /*001a*/ 	.short	0x0064
        /*001c*/ 	.short	0x0082
	.zero		2


//--------------------- .nv.info                  --------------------------
	.section	.nv.info,"",@"SHT_CUDA_INFO"
	.align	4


	//----- nvinfo : EIATTR_REGCOUNT
	.align		4
        /*0000*/ 	.byte	0x04, 0x2f
        /*0002*/ 	.short	(.L_1 - .L_0)
	.align		4
.L_0:
        /*0004*/ 	.word	index@(_Z15sharedVectorSumPfS_)
        /*0008*/ 	.word	0x0000000b


	//----- nvinfo : EIATTR_FRAME_SIZE
	.align		4
.L_1:
        /*000c*/ 	.byte	0x04, 0x11
        /*000e*/ 	.short	(.L_3 - .L_2)
	.align		4
.L_2:
        /*0010*/ 	.word	index@(_Z15sharedVectorSumPfS_)
        /*0014*/ 	.word	0x00000000


	//----- nvinfo : EIATTR_REGCOUNT
	.align		4
.L_3:
        /*0018*/ 	.byte	0x04, 0x2f
        /*001a*/ 	.short	(.L_5 - .L_4)
	.align		4
.L_4:
        /*001c*/ 	.word	index@(_Z15globalVectorSumPfS_)
        /*0020*/ 	.word	0x0000000e


	//----- nvinfo : EIATTR_FRAME_SIZE
	.align		4
.L_5:
        /*0024*/ 	.byte	0x04, 0x11
        /*0026*/ 	.short	(.L_7 - .L_6)
	.align		4
.L_6:
        /*0028*/ 	.word	index@(_Z15globalVectorSumPfS_)
        /*002c*/ 	.word	0x00000000


	//----- nvinfo : EIATTR_MIN_STACK_SIZE
	.align		4
.L_7:
        /*0030*/ 	.byte	0x04, 0x12
        /*0032*/ 	.short	(.L_9 - .L_8)
	.align		4
.L_8:
        /*0034*/ 	.word	index@(_Z15globalVectorSumPfS_)
        /*0038*/ 	.word	0x00000000


	//----- nvinfo : EIATTR_MIN_STACK_SIZE
	.align		4
.L_9:
        /*003c*/ 	.byte	0x04, 0x12
        /*003e*/ 	.short	(.L_11 - .L_10)
	.align		4
.L_10:
        /*0040*/ 	.word	index@(_Z15sharedVectorSumPfS_)
        /*0044*/ 	.word	0x00000000
.L_11:


//--------------------- .nv.compat                --------------------------
	.section	.nv.compat,"",@"SHT_CUDA_COMPAT_INFO"
	.align	4
        /*0000*/ 	.byte	0x02, 0x09, 0x00, 0x00, 0x02, 0x02, 0x01, 0x00, 0x02, 0x05, 0x05, 0x00, 0x03, 0x07, 0x01, 0x01
        /*0010*/ 	.byte	0x02, 0x03, 0x00, 0x00, 0x02, 0x06, 0x01, 0x00, 0x04, 0x0b, 0x08, 0x00, 0x09, 0x00, 0x00, 0x00
        /*0020*/ 	.byte	0x00, 0x00, 0x00, 0x00


//--------------------- .nv.info._Z15globalVectorSumPfS_ --------------------------
	.section	.nv.info._Z15globalVectorSumPfS_,"",@"SHT_CUDA_INFO"
	.sectionflags	@""
	.align	4


	//----- nvinfo : EIATTR_CUDA_API_VERSION
	.align		4
        /*0000*/ 	.byte	0x04, 0x37
        /*0002*/ 	.short	(.L_13 - .L_12)
.L_12:
        /*0004*/ 	.word	0x00000082


	//----- nvinfo : EIATTR_KPARAM_INFO
	.align		4
.L_13:
        /*0008*/ 	.byte	0x04, 0x17
        /*000a*/ 	.short	(.L_15 - .L_14)
.L_14:
        /*000c*/ 	.word	0x00000000
        /*0010*/ 	.short	0x0001
        /*0012*/ 	.short	0x0008
        /*0014*/ 	.byte	0x00, 0xf5, 0x21, 0x00


	//----- nvinfo : EIATTR_KPARAM_INFO
	.align		4
.L_15:
        /*0018*/ 	.byte	0x04, 0x17
        /*001a*/ 	.short	(.L_17 - .L_16)
.L_16:
        /*001c*/ 	.word	0x00000000
        /*0020*/ 	.short	0x0000
        /*0022*/ 	.short	0x0000
        /*0024*/ 	.byte	0x00, 0xf5, 0x21, 0x00


	//----- nvinfo : EIATTR_SPARSE_MMA_MASK
	.align		4
.L_17:
        /*0028*/ 	.byte	0x03, 0x50
        /*002a*/ 	.short	0x0000


	//----- nvinfo : EIATTR_MAXREG_COUNT
	.align		4
        /*002c*/ 	.byte	0x03, 0x1b
        /*002e*/ 	.short	0x00ff


	//----- nvinfo : EIATTR_NUM_BARRIERS
	.align		4
        /*0030*/ 	.byte	0x02, 0x4c
        /*0032*/ 	.byte	0x01
	.zero		1


	//----- nvinfo : EIATTR_MERCURY_ISA_VERSION
	.align		4
        /*0034*/ 	.byte	0x03, 0x5f
        /*0036*/ 	.short	0x0101


	//----- nvinfo : EIATTR_VRC_CTA_INIT_COUNT
	.align		4
        /*0038*/ 	.byte	0x02, 0x4a
	.zero		1
	.zero		1


	//----- nvinfo : EIATTR_EXIT_INSTR_OFFSETS
	.align		4
        /*003c*/ 	.byte	0x04, 0x1c
        /*003e*/ 	.short	(.L_19 - .L_18)


	//   ....[0]....
.L_18:
        /*0040*/ 	.word	0x000001b0


	//   ....[1]....
        /*0044*/ 	.word	0x00000200


	//----- nvinfo : EIATTR_CRS_STACK_SIZE
	.align		4
.L_19:
        /*0048*/ 	.byte	0x04, 0x1e
        /*004a*/ 	.short	(.L_21 - .L_20)
.L_20:
        /*004c*/ 	.word	0x00000000


	//----- nvinfo : EIATTR_CBANK_PARAM_SIZE
	.align		4
.L_21:
        /*0050*/ 	.byte	0x03, 0x19
        /*0052*/ 	.short	0x0010


	//----- nvinfo : EIATTR_PARAM_CBANK
	.align		4
        /*0054*/ 	.byte	0x04, 0x0a
        /*0056*/ 	.short	(.L_23 - .L_22)
	.align		4
.L_22:
        /*0058*/ 	.word	index@(.nv.constant0._Z15globalVectorSumPfS_)
        /*005c*/ 	.short	0x0380
        /*005e*/ 	.short	0x0010


	//----- nvinfo : EIATTR_SW_WAR
	.align		4
.L_23:
        /*0060*/ 	.byte	0x04, 0x36
        /*0062*/ 	.short	(.L_25 - .L_24)
.L_24:
        /*0064*/ 	.word	0x00000008
.L_25:


//--------------------- .nv.info._Z15sharedVectorSumPfS_ --------------------------
	.section	.nv.info._Z15sharedVectorSumPfS_,"",@"SHT_CUDA_INFO"
	.sectionflags	@""
	.align	4


	//----- nvinfo : EIATTR_CUDA_API_VERSION
	.align		4
        /*0000*/ 	.byte	0x04, 0x37
        /*0002*/ 	.short	(.L_27 - .L_26)
.L_26:
        /*0004*/ 	.word	0x00000082


	//----- nvinfo : EIATTR_KPARAM_INFO
	.align		4
.L_27:
        /*0008*/ 	.byte	0x04, 0x17
        /*000a*/ 	.short	(.L_29 - .L_28)
.L_28:
        /*000c*/ 	.word	0x00000000
        /*0010*/ 	.short	0x0001
        /*0012*/ 	.short	0x0008
        /*0014*/ 	.byte	0x00, 0xf5, 0x21, 0x00


	//----- nvinfo : EIATTR_KPARAM_INFO
	.align		4
.L_29:
        /*0018*/ 	.byte	0x04, 0x17
        /*001a*/ 	.short	(.L_31 - .L_30)
.L_30:
        /*001c*/ 	.word	0x00000000
        /*0020*/ 	.short	0x0000
        /*0022*/ 	.short	0x0000
        /*0024*/ 	.byte	0x00, 0xf5, 0x21, 0x00


	//----- nvinfo : EIATTR_SPARSE_MMA_MASK
	.align		4
.L_31:
        /*0028*/ 	.byte	0x03, 0x50
        /*002a*/ 	.short	0x0000


	//----- nvinfo : EIATTR_MAXREG_COUNT
	.align		4
        /*002c*/ 	.byte	0x03, 0x1b
        /*002e*/ 	.short	0x00ff


	//----- nvinfo : EIATTR_NUM_BARRIERS
	.align		4
        /*0030*/ 	.byte	0x02, 0x4c
        /*0032*/ 	.byte	0x01
	.zero		1


	//----- nvinfo : EIATTR_MERCURY_ISA_VERSION
	.align		4
        /*0034*/ 	.byte	0x03, 0x5f
        /*0036*/ 	.short	0x0101


	//----- nvinfo : EIATTR_VRC_CTA_INIT_COUNT
	.align		4
        /*0038*/ 	.byte	0x02, 0x4a
	.zero		1
	.zero		1


	//----- nvinfo : EIATTR_EXIT_INSTR_OFFSETS
	.align		4
        /*003c*/ 	.byte	0x04, 0x1c
        /*003e*/ 	.short	(.L_33 - .L_32)


	//   ....[0]....
.L_32:
        /*0040*/ 	.word	0x000001f0


	//   ....[1]....
        /*0044*/ 	.word	0x00000280


	//----- nvinfo : EIATTR_CBANK_PARAM_SIZE
	.align		4
.L_33:
        /*0048*/ 	.byte	0x03, 0x19
        /*004a*/ 	.short	0x0010


	//----- nvinfo : EIATTR_PARAM_CBANK
	.align		4
        /*004c*/ 	.byte	0x04, 0x0a
        /*004e*/ 	.short	(.L_35 - .L_34)
	.align		4
.L_34:
        /*0050*/ 	.word	index@(.nv.constant0._Z15sharedVectorSumPfS_)
        /*0054*/ 	.short	0x0380
        /*0056*/ 	.short	0x0010


	//----- nvinfo : EIATTR_SW_WAR
	.align		4
.L_35:
        /*0058*/ 	.byte	0x04, 0x36
        /*005a*/ 	.short	(.L_37 - .L_36)
.L_36:
        /*005c*/ 	.word	0x00000008
.L_37:


//--------------------- .nv.callgraph             --------------------------
	.section	.nv.callgraph,"",@"SHT_CUDA_CALLGRAPH"
	.align	4
	.sectionentsize	8
	.align		4
        /*0000*/ 	.word	0x00000000
	.align		4
        /*0004*/ 	.word	0xffffffff
	.align		4
        /*0008*/ 	.word	0x00000000
	.align		4
        /*000c*/ 	.word	0xfffffffe
	.align		4
        /*0010*/ 	.word	0x00000000
	.align		4
        /*0014*/ 	.word	0xfffffffd
	.align		4
        /*0018*/ 	.word	0x00000000
	.align		4
        /*001c*/ 	.word	0xfffffffc


//--------------------- .text._Z15globalVectorSumPfS_ --------------------------
	.section	.text._Z15globalVectorSumPfS_,"ax",@progbits
	.align	128
        .global         _Z15globalVectorSumPfS_
        .type           _Z15globalVectorSumPfS_,@function
        .size           _Z15globalVectorSumPfS_,(.L_x_8 - _Z15globalVectorSumPfS_)
        .other          _Z15globalVectorSumPfS_,@"STO_CUDA_ENTRY STV_DEFAULT"
_Z15globalVectorSumPfS_:
.text._Z15globalVectorSumPfS_:
[----:B------:R-:W-:Y:S01]  /*0000*/  LDC R1, c[0x0][0x37c] ;  /* 0x0000df00ff017b82 */ /* 0x000fe20000000800 */
[----:B------:R-:W0:Y:S01]  /*0010*/  S2R R9, SR_CTAID.X ;  /* 0x0000000000097919 */ /* 0x000e220000002500 */
[----:B------:R-:W1:Y:S06]  /*0020*/  LDCU UR6, c[0x0][0x360] ;  /* 0x00006c00ff0677ac */ /* 0x000e6c0008000800 */
[----:B------:R-:W2:Y:S01]  /*0030*/  LDC.64 R2, c[0x0][0x388] ;  /* 0x0000e200ff027b82 */ /* 0x000ea20000000a00 */
[----:B------:R-:W0:Y:S01]  /*0040*/  S2R R6, SR_TID.X ;  /* 0x0000000000067919 */ /* 0x000e220000002100 */
[----:B------:R-:W3:Y:S01]  /*0050*/  LDCU.64 UR4, c[0x0][0x358] ;  /* 0x00006b00ff0477ac */ /* 0x000ee20008000a00 */
[----:B-1----:R-:W-:-:S02]  /*0060*/  UISETP.GE.U32.AND UP0, UPT, UR6, 0x2, UPT ;  /* 0x000000020600788c */ /* 0x002fc4000bf06070 */
[----:B0-----:R-:W-:-:S04]  /*0070*/  IMAD R5, R9, UR6, R6 ;  /* 0x0000000609057c24 */ /* 0x001fc8000f8e0206 */
[----:B--2---:R-:W-:-:S03]  /*0080*/  IMAD.WIDE R2, R5, 0x4, R2 ;  /* 0x0000000405027825 */ /* 0x004fc600078e0202 */
[----:B---3--:R-:W-:Y:S05]  /*0090*/  BRA.U !UP0, `(.L_x_0) ;  /* 0x0000000108407547 */ /* 0x008fea000b800000 */
[----:B------:R-:W-:-:S07]  /*00a0*/  IMAD.U32 R0, RZ, RZ, UR6 ;  /* 0x00000006ff007e24 */ /* 0x000fce000f8e00ff */
.L_x_3:
[----:B------:R-:W-:Y:S01]  /*00b0*/  SHF.R.U32.HI R11, RZ, 0x1, R0 ;  /* 0x00000001ff0b7819 */ /* 0x000fe20000011600 */
[----:B------:R-:W-:Y:S03]  /*00c0*/  BSSY.RECONVERGENT B0, `(.L_x_1) ;  /* 0x0000009000007945 */ /* 0x000fe60003800200 */
[----:B------:R-:W-:-:S13]  /*00d0*/  ISETP.GE.U32.AND P0, PT, R6, R11, PT ;  /* 0x0000000b0600720c */ /* 0x000fda0003f06070 */
[----:B0-----:R-:W-:Y:S05]  /*00e0*/  @P0 BRA `(.L_x_2) ;  /* 0x0000000000180947 */ /* 0x001fea0003800000 */
[----:B------:R-:W-:Y:S01]  /*00f0*/  LEA R4, P0, R11, R2, 0x2 ;  /* 0x000000020b047211 */ /* 0x000fe200078010ff */
[----:B------:R-:W2:Y:S03]  /*0100*/  LDG.E R7, desc[UR4][R2.64] ;  /* 0x0000000402077981 */ /* 0x000ea6000c1e1900 */
[----:B------:R-:W-:-:S05]  /*0110*/  IADD3.X R5, PT, PT, RZ, R3, RZ, P0, !PT ;  /* 0x00000003ff057210 */ /* 0x000fca00007fe4ff */
[----:B------:R-:W2:Y:S02]  /*0120*/  LDG.E R4, desc[UR4][R4.64] ;  /* 0x0000000404047981 */ /* 0x000ea4000c1e1900 */
[----:B--2---:R-:W-:-:S05]  /*0130*/  FADD R7, R4, R7 ;  /* 0x0000000704077221 */ /* 0x004fca0000000000 */
[----:B------:R0:W-:Y:S02]  /*0140*/  STG.E desc[UR4][R2.64], R7 ;  /* 0x0000000702007986 */ /* 0x0001e4000c101904 */
.L_x_2:
[----:B------:R-:W-:Y:S05]  /*0150*/  BSYNC.RECONVERGENT B0 ;  /* 0x0000000000007941 */ /* 0x000fea0003800200 */
.L_x_1:
[----:B------:R-:W-:Y:S01]  /*0160*/  BAR.SYNC.DEFER_BLOCKING 0x0 ;  /* 0x0000000000007b1d */ /* 0x000fe20000010000 */
[----:B------:R-:W-:Y:S01]  /*0170*/  ISETP.GT.U32.AND P0, PT, R0, 0x3, PT ;  /* 0x000000030000780c */ /* 0x000fe20003f04070 */
[----:B------:R-:W-:-:S12]  /*0180*/  IMAD.MOV.U32 R0, RZ, RZ, R11 ;  /* 0x000000ffff007224 */ /* 0x000fd800078e000b */
[----:B------:R-:W-:Y:S05]  /*0190*/  @P0 BRA `(.L_x_3) ;  /* 0xfffffffc00c40947 */ /* 0x000fea000383ffff */
.L_x_0:
[----:B------:R-:W-:-:S13]  /*01a0*/  ISETP.NE.AND P0, PT, R6, RZ, PT ;  /* 0x000000ff0600720c */ /* 0x000fda0003f05270 */
[----:B------:R-:W-:Y:S05]  /*01b0*/  @P0 EXIT ;  /* 0x000000000000094d */ /* 0x000fea0003800000 */
[----:B0-----:R-:W2:Y:S01]  /*01c0*/  LDG.E R3, desc[UR4][R2.64] ;  /* 0x0000000402037981 */ /* 0x001ea2000c1e1900 */
[----:B------:R-:W0:Y:S02]  /*01d0*/  LDC.64 R4, c[0x0][0x380] ;  /* 0x0000e000ff047b82 */ /* 0x000e240000000a00 */
[----:B0-----:R-:W-:-:S05]  /*01e0*/  IMAD.WIDE.U32 R4, R9, 0x4, R4 ;  /* 0x0000000409047825 */ /* 0x001fca00078e0004 */
[----:B--2---:R-:W-:Y:S01]  /*01f0*/  STG.E desc[UR4][R4.64], R3 ;  /* 0x0000000304007986 */ /* 0x004fe2000c101904 */
[----:B------:R-:W-:Y:S05]  /*0200*/  EXIT ;  /* 0x000000000000794d */ /* 0x000fea0003800000 */
.L_x_4:
[----:B------:R-:W-:-:S00]  /*0210*/  BRA `(.L_x_4) ;  /* 0xfffffffc00fc7947 */ /* 0x000fc0000383ffff */
[----:B------:R-:W-:-:S00]  /*0220*/  NOP ;  /* 0x0000000000007918 */ /* 0x000fc00000000000 */
        /* <DEDUP_REMOVED lines=13> */
.L_x_8:


//--------------------- .text._Z15sharedVectorSumPfS_ --------------------------
	.section	.text._Z15sharedVectorSumPfS_,"ax",@progbits
	.align	128
        .global         _Z15sharedVectorSumPfS_
        .type           _Z15sharedVectorSumPfS_,@function
        .size           _Z15sharedVectorSumPfS_,(.L_x_9 - _Z15sharedVectorSumPfS_)
        .other          _Z15sharedVectorSumPfS_,@"STO_CUDA_ENTRY STV_DEFAULT"
_Z15sharedVectorSumPfS_:
.text._Z15sharedVectorSumPfS_:
[----:B------:R-:W-:Y:S01]  /*0000*/  LDC R1, c[0x0][0x37c] ;  /* 0x0000df00ff017b82 */ /* 0x000fe20000000800 */
[----:B------:R-:W0:Y:S07]  /*0010*/  S2R R7, SR_CTAID.X ;  /* 0x0000000000077919 */ /* 0x000e2e0000002500 */
[----:B------:R-:W1:Y:S01]  /*0020*/  LDC.64 R2, c[0x0][0x388] ;  /* 0x0000e200ff027b82 */ /* 0x000e620000000a00 */
[----:B------:R-:W0:Y:S01]  /*0030*/  LDCU UR8, c[0x0][0x360] ;  /* 0x00006c00ff0877ac */ /* 0x000e220008000800 */
[----:B------:R-:W0:Y:S01]  /*0040*/  S2R R6, SR_TID.X ;  /* 0x0000000000067919 */ /* 0x000e220000002100 */
[----:B------:R-:W2:Y:S01]  /*0050*/  LDCU.64 UR6, c[0x0][0x358] ;  /* 0x00006b00ff0677ac */ /* 0x000ea20008000a00 */
[----:B0-----:R-:W-:-:S04]  /*0060*/  IMAD R5, R7, UR8, R6 ;  /* 0x0000000807057c24 */ /* 0x001fc8000f8e0206 */
[----:B-1----:R-:W-:-:S06]  /*0070*/  IMAD.WIDE R2, R5, 0x4, R2 ;  /* 0x0000000405027825 */ /* 0x002fcc00078e0202 */
[----:B--2---:R-:W2:Y:S01]  /*0080*/  LDG.E R2, desc[UR6][R2.64] ;  /* 0x0000000602027981 */ /* 0x004ea2000c1e1900 */
[----:B------:R-:W0:Y:S01]  /*0090*/  S2UR UR5, SR_CgaCtaId ;  /* 0x00000000000579c3 */ /* 0x000e220000008800 */
[----:B------:R-:W-:Y:S01]  /*00a0*/  UMOV UR4, 0x400 ;  /* 0x0000040000047882 */ /* 0x000fe20000000000 */
[----:B------:R-:W-:Y:S01]  /*00b0*/  UISETP.GE.U32.AND UP0, UPT, UR8, 0x2, UPT ;  /* 0x000000020800788c */ /* 0x000fe2000bf06070 */
[----:B------:R-:W-:Y:S01]  /*00c0*/  ISETP.NE.AND P0, PT, R6, RZ, PT ;  /* 0x000000ff0600720c */ /* 0x000fe20003f05270 */
[----:B0-----:R-:W-:-:S06]  /*00d0*/  ULEA UR4, UR5, UR4, 0x18 ;  /* 0x0000000405047291 */ /* 0x001fcc000f8ec0ff */
[----:B------:R-:W-:Y:S01]  /*00e0*/  LEA R5, R6, UR4, 0x2 ;  /* 0x0000000406057c11 */ /* 0x000fe2000f8e10ff */
[----:B--2---:R-:W0:Y:S04]  /*00f0*/  F2I.TRUNC.NTZ R0, R2 ;  /* 0x0000000200007305 */ /* 0x004e28000020f100 */
[----:B0-----:R0:W-:Y:S01]  /*0100*/  STS [R5], R0 ;  /* 0x0000000005007388 */ /* 0x0011e20000000800 */
[----:B------:R-:W-:Y:S06]  /*0110*/  BAR.SYNC.DEFER_BLOCKING 0x0 ;  /* 0x0000000000007b1d */ /* 0x000fec0000010000 */
[----:B------:R-:W-:Y:S05]  /*0120*/  BRA.U !UP0, `(.L_x_5) ;  /* 0x0000000108307547 */ /* 0x000fea000b800000 */
[----:B0-----:R-:W-:-:S07]  /*0130*/  IMAD.U32 R0, RZ, RZ, UR8 ;  /* 0x00000008ff007e24 */ /* 0x001fce000f8e00ff */
.L_x_6:
[----:B------:R-:W-:-:S04]  /*0140*/  SHF.R.U32.HI R8, RZ, 0x1, R0 ;  /* 0x00000001ff087819 */ /* 0x000fc80000011600 */
[----:B------:R-:W-:-:S13]  /*0150*/  ISETP.GE.U32.AND P1, PT, R6, R8, PT ;  /* 0x000000080600720c */ /* 0x000fda0003f26070 */
[----:B------:R-:W-:Y:S01]  /*0160*/  @!P1 IMAD R2, R8, 0x4, R5 ;  /* 0x0000000408029824 */ /* 0x000fe200078e0205 */
[----:B------:R-:W-:Y:S05]  /*0170*/  @!P1 LDS R3, [R5] ;  /* 0x0000000005039984 */ /* 0x000fea0000000800 */
[----:B------:R-:W0:Y:S02]  /*0180*/  @!P1 LDS R2, [R2] ;  /* 0x0000000002029984 */ /* 0x000e240000000800 */
[----:B0-----:R-:W-:-:S05]  /*0190*/  @!P1 IADD3 R4, PT, PT, R2, R3, RZ ;  /* 0x0000000302049210 */ /* 0x001fca0007ffe0ff */
[----:B------:R1:W-:Y:S01]  /*01a0*/  @!P1 STS [R5], R4 ;  /* 0x0000000405009388 */ /* 0x0003e20000000800 */
[----:B------:R-:W-:Y:S01]  /*01b0*/  BAR.SYNC.DEFER_BLOCKING 0x0 ;  /* 0x0000000000007b1d */ /* 0x000fe20000010000 */
[----:B------:R-:W-:Y:S01]  /*01c0*/  ISETP.GT.U32.AND P1, PT, R0, 0x3, PT ;  /* 0x000000030000780c */ /* 0x000fe20003f24070 */
[----:B------:R-:W-:-:S12]  /*01d0*/  IMAD.MOV.U32 R0, RZ, RZ, R8 ;  /* 0x000000ffff007224 */ /* 0x000fd800078e0008 */
[----:B-1----:R-:W-:Y:S05]  /*01e0*/  @P1 BRA `(.L_x_6) ;  /* 0xfffffffc00d41947 */ /* 0x002fea000383ffff */
.L_x_5:
[----:B------:R-:W-:Y:S05]  /*01f0*/  @P0 EXIT ;  /* 0x000000000000094d */ /* 0x000fea0003800000 */
[----:B------:R-:W1:Y:S01]  /*0200*/  S2UR UR5, SR_CgaCtaId ;  /* 0x00000000000579c3 */ /* 0x000e620000008800 */
[----:B------:R-:W-:-:S07]  /*0210*/  UMOV UR4, 0x400 ;  /* 0x0000040000047882 */ /* 0x000fce0000000000 */
[----:B------:R-:W2:Y:S01]  /*0220*/  LDC.64 R2, c[0x0][0x380] ;  /* 0x0000e000ff027b82 */ /* 0x000ea20000000a00 */
[----:B-1----:R-:W-:Y:S01]  /*0230*/  ULEA UR4, UR5, UR4, 0x18 ;  /* 0x0000000405047291 */ /* 0x002fe2000f8ec0ff */
[----:B--2---:R-:W-:-:S08]  /*0240*/  IMAD.WIDE.U32 R2, R7, 0x4, R2 ;  /* 0x0000000407027825 */ /* 0x004fd000078e0002 */
[----:B0-----:R-:W0:Y:S02]  /*0250*/  LDS R0, [UR4] ;  /* 0x00000004ff007984 */ /* 0x001e240008000800 */
[----:B0-----:R-:W-:-:S05]  /*0260*/  I2FP.F32.S32 R5, R0 ;  /* 0x0000000000057245 */ /* 0x001fca0000201400 */
[----:B------:R-:W-:Y:S01]  /*0270*/  STG.E desc[UR6][R2.64], R5 ;  /* 0x0000000502007986 */ /* 0x000fe2000c101906 */
[----:B------:R-:W-:Y:S05]  /*0280*/  EXIT ;  /* 0x000000000000794d */ /* 0x000fea0003800000 */
.L_x_7:
        /* <DEDUP_REMOVED lines=15> */
.L_x_9:


//--------------------- .nv.shared._Z15globalVectorSumPfS_ --------------------------
	.section	.nv.shared._Z15globalVectorSumPfS_,"aw",@nobits
	.sectionflags	@""
	.align	16
	.zero		1024


//--------------------- .nv.shared.reserved.0     --------------------------
	.section	.nv.shared.reserved.0,"aw",@nobits
	.weak		__nv_reservedSMEM_offset_0_alias
	.size		__nv_reservedSMEM_offset_0_alias, 0, 64
	.other		__nv_reservedSMEM_offset_0_alias,@"STO_CUDA_RESERVED_SHARED STV_DEFAULT"
__nv_reservedSMEM_offset_0_alias:
	.zero		0
	.zero		64


//--------------------- .nv.shared._Z15sharedVectorSumPfS_ --------------------------
	.section	.nv.shared._Z15sharedVectorSumPfS_,"aw",@nobits
	.sectionflags	@""
	.align	16
	.zero		1024


//--------------------- .nv.constant0._Z15globalVectorSumPfS_ --------------------------
	.section	.nv.constant0._Z15globalVectorSumPfS_,"a",@progbits
	.sectionflags	@""
	.align	4
.nv.constant0._Z15globalVectorSumPfS_:
	.zero		912


//--------------------- .nv.constant0._Z15sharedVectorSumPfS_ --------------------------
	.section	.nv.constant0._Z15sharedVectorSumPfS_,"a",@progbits
	.sectionflags	@""
	.align	4
.nv.constant0._Z15sharedVectorSumPfS_:
	.zero		912


//--------------------- SYMBOLS --------------------------

	.type		.nv.reservedSmem.offset0,@object
	.size		.nv.reservedSmem.offset0,0x4
	.type		.nv.reservedSmem.cap,@object
	.size		.nv.reservedSmem.cap,0x4
